	.headerflags	@"EF_CUDA_TEXMODE_UNIFIED EF_CUDA_64BIT_ADDRESS EF_CUDA_ACCELERATORS EF_CUDA_SM90 EF_CUDA_VIRTUAL_SM(EF_CUDA_SM90)"
	.elftype	@"ET_EXEC"


//--------------------- .nv.info                  --------------------------
	.section	.nv.info,"",@"SHT_CUDA_INFO"
	.align	4


	//----- nvinfo : EIATTR_REGCOUNT
	.align		4
        /*0000*/ 	.byte	0x04, 0x2f
        /*0002*/ 	.short	(.L_3 - .L_2)
	.align		4
.L_2:
        /*0004*/ 	.word	index@(triton_poi_fused__native_batch_norm_legit_no_training_relu_10)
        /*0008*/ 	.word	0x00000022


	//----- nvinfo : EIATTR_MIN_STACK_SIZE
	.align		4
.L_3:
        /*000c*/ 	.byte	0x04, 0x12
        /*000e*/ 	.short	(.L_5 - .L_4)
	.align		4
.L_4:
        /*0010*/ 	.word	index@(triton_poi_fused__native_batch_norm_legit_no_training_relu_10)
        /*0014*/ 	.word	0x00000000


	//----- nvinfo : EIATTR_FRAME_SIZE
	.align		4
.L_5:
        /*0018*/ 	.byte	0x04, 0x11
        /*001a*/ 	.short	(.L_7 - .L_6)
	.align		4
.L_6:
        /*001c*/ 	.word	index@(triton_poi_fused__native_batch_norm_legit_no_training_relu_10)
        /*0020*/ 	.word	0x00000000


	//----- nvinfo : EIATTR_MIN_STACK_SIZE
	.align		4
.L_7:
        /*0024*/ 	.byte	0x04, 0x12
        /*0026*/ 	.short	(.L_9 - .L_8)
	.align		4
.L_8:
        /*0028*/ 	.word	index@(triton_poi_fused__native_batch_norm_legit_no_training_relu_10)
        /*002c*/ 	.word	0x00000000
.L_9:


//--------------------- .nv.info.triton_poi_fused__native_batch_norm_legit_no_training_relu_10 --------------------------
	.section	.nv.info.triton_poi_fused__native_batch_norm_legit_no_training_relu_10,"",@"SHT_CUDA_INFO"
	.sectionflags	@""
	.align	4


	//----- nvinfo : EIATTR_CUDA_API_VERSION
	.align		4
        /*0000*/ 	.byte	0x04, 0x37
        /*0002*/ 	.short	(.L_11 - .L_10)
.L_10:
        /*0004*/ 	.word	0x0000007c


	//----- nvinfo : EIATTR_KPARAM_INFO
	.align		4
.L_11:
        /*0008*/ 	.byte	0x04, 0x17
        /*000a*/ 	.short	(.L_13 - .L_12)
.L_12:
        /*000c*/ 	.word	0x00000000
        /*0010*/ 	.short	0x0007
        /*0012*/ 	.short	0x0034
        /*0014*/ 	.byte	0x00, 0xf0, 0x11, 0x00


	//----- nvinfo : EIATTR_KPARAM_INFO
	.align		4
.L_13:
        /*0018*/ 	.byte	0x04, 0x17
        /*001a*/ 	.short	(.L_15 - .L_14)
.L_14:
        /*001c*/ 	.word	0x00000000
        /*0020*/ 	.short	0x0006
        /*0022*/ 	.short	0x0030
        /*0024*/ 	.byte	0x00, 0xf0, 0x11, 0x00


	//----- nvinfo : EIATTR_KPARAM_INFO
	.align		4
.L_15:
        /*0028*/ 	.byte	0x04, 0x17
        /*002a*/ 	.short	(.L_17 - .L_16)
.L_16:
        /*002c*/ 	.word	0x00000000
        /*0030*/ 	.short	0x0005
        /*0032*/ 	.short	0x0028
        /*0034*/ 	.byte	0x00, 0xf4, 0x21, 0x00


	//----- nvinfo : EIATTR_KPARAM_INFO
	.align		4
.L_17:
        /*0038*/ 	.byte	0x04, 0x17
        /*003a*/ 	.short	(.L_19 - .L_18)
.L_18:
        /*003c*/ 	.word	0x00000000
        /*0040*/ 	.short	0x0004
        /*0042*/ 	.short	0x0020
        /*0044*/ 	.byte	0x00, 0xf4, 0x21, 0x00


	//----- nvinfo : EIATTR_KPARAM_INFO
	.align		4
.L_19:
        /*0048*/ 	.byte	0x04, 0x17
        /*004a*/ 	.short	(.L_21 - .L_20)
.L_20:
        /*004c*/ 	.word	0x00000000
        /*0050*/ 	.short	0x0003
        /*0052*/ 	.short	0x0018
        /*0054*/ 	.byte	0x00, 0xf4, 0x21, 0x00


	//----- nvinfo : EIATTR_KPARAM_INFO
	.align		4
.L_21:
        /*0058*/ 	.byte	0x04, 0x17
        /*005a*/ 	.short	(.L_23 - .L_22)
.L_22:
        /*005c*/ 	.word	0x00000000
        /*0060*/ 	.short	0x0002
        /*0062*/ 	.short	0x0010
        /*0064*/ 	.byte	0x00, 0xf4, 0x21, 0x00


	//----- nvinfo : EIATTR_KPARAM_INFO
	.align		4
.L_23:
        /*0068*/ 	.byte	0x04, 0x17
        /*006a*/ 	.short	(.L_25 - .L_24)
.L_24:
        /*006c*/ 	.word	0x00000000
        /*0070*/ 	.short	0x0001
        /*0072*/ 	.short	0x0008
        /*0074*/ 	.byte	0x00, 0xf4, 0x21, 0x00


	//----- nvinfo : EIATTR_KPARAM_INFO
	.align		4
.L_25:
        /*0078*/ 	.byte	0x04, 0x17
        /*007a*/ 	.short	(.L_27 - .L_26)
.L_26:
        /*007c*/ 	.word	0x00000000
        /*0080*/ 	.short	0x0000
        /*0082*/ 	.short	0x0000
        /*0084*/ 	.byte	0x00, 0xf4, 0x21, 0x00


	//----- nvinfo : EIATTR_SPARSE_MMA_MASK
	.align		4
.L_27:
        /*0088*/ 	.byte	0x03, 0x50
        /*008a*/ 	.short	0x0000


	//----- nvinfo : EIATTR_MAXREG_COUNT
	.align		4
        /*008c*/ 	.byte	0x03, 0x1b
        /*008e*/ 	.short	0x00ff


	//----- nvinfo : EIATTR_EXIT_INSTR_OFFSETS
	.align		4
        /*0090*/ 	.byte	0x04, 0x1c
        /*0092*/ 	.short	(.L_29 - .L_28)


	//   ....[0]....
.L_28:
        /*0094*/ 	.word	0x000012c0


	//   ....[1]....
        /*0098*/ 	.word	0x000013b0


	//----- nvinfo : EIATTR_REQNTID
	.align		4
.L_29:
        /*009c*/ 	.byte	0x04, 0x10
        /*009e*/ 	.short	(.L_31 - .L_30)
.L_30:
        /*00a0*/ 	.word	0x00000100
        /*00a4*/ 	.word	0x00000001
        /*00a8*/ 	.word	0x00000001


	//----- nvinfo : EIATTR_CBANK_PARAM_SIZE
	.align		4
.L_31:
        /*00ac*/ 	.byte	0x03, 0x19
        /*00ae*/ 	.short	0x0038


	//----- nvinfo : EIATTR_PARAM_CBANK
	.align		4
        /*00b0*/ 	.byte	0x04, 0x0a
        /*00b2*/ 	.short	(.L_33 - .L_32)
	.align		4
.L_32:
        /*00b4*/ 	.word	index@(.nv.constant0.triton_poi_fused__native_batch_norm_legit_no_training_relu_10)
        /*00b8*/ 	.short	0x0210
        /*00ba*/ 	.short	0x0038


	//----- nvinfo : EIATTR_SW_WAR
	.align		4
.L_33:
        /*00bc*/ 	.byte	0x04, 0x36
        /*00be*/ 	.short	(.L_35 - .L_34)
.L_34:
        /*00c0*/ 	.word	0x00000008
.L_35:


//--------------------- .nv.callgraph             --------------------------
	.section	.nv.callgraph,"",@"SHT_CUDA_CALLGRAPH"
	.align	4
	.sectionentsize	8
	.align		4
        /*0000*/ 	.word	0x00000000
	.align		4
        /*0004*/ 	.word	0xffffffff
	.align		4
        /*0008*/ 	.word	0x00000000
	.align		4
        /*000c*/ 	.word	0xfffffffe
	.align		4
        /*0010*/ 	.word	0x00000000
	.align		4
        /*0014*/ 	.word	0xfffffffd
	.align		4
        /*0018*/ 	.word	0x00000000
	.align		4
        /*001c*/ 	.word	0xfffffffc


//--------------------- .nv.constant4             --------------------------
	.section	.nv.constant4,"a",@progbits
	.align	8
	.align		8
.nv.constant4:
        /*0000*/ 	.dword	_$_str
	.align		8
        /*0008*/ 	.dword	_$_str_$_2


//--------------------- .text.triton_poi_fused__native_batch_norm_legit_no_training_relu_10 --------------------------
	.section	.text.triton_poi_fused__native_batch_norm_legit_no_training_relu_10,"ax",@progbits
	.sectionflags	@"SHF_BARRIERS=1"
	.align	128
        .global         triton_poi_fused__native_batch_norm_legit_no_training_relu_10
        .type           triton_poi_fused__native_batch_norm_legit_no_training_relu_10,@function
        .size           triton_poi_fused__native_batch_norm_legit_no_training_relu_10,(.L_x_1 - triton_poi_fused__native_batch_norm_legit_no_training_relu_10)
        .other          triton_poi_fused__native_batch_norm_legit_no_training_relu_10,@"STO_CUDA_ENTRY STV_DEFAULT"
triton_poi_fused__native_batch_norm_legit_no_training_relu_10:
.text.triton_poi_fused__native_batch_norm_legit_no_training_relu_10:
[----:B------:R-:W0:Y:S01]  /*0000*/  LDC R1, c[0x0][0x28] ;  /* 0x00000a00ff017b82 */ /* 0x000e220000000800 */
[----:B------:R-:W1:Y:S07]  /*0010*/  S2R R3, SR_CTAID.Y ;  /* 0x0000000000037919 */ /* 0x000e6e0000002600 */
[----:B------:R-:W2:Y:S01]  /*0020*/  LDC.64 R30, c[0x0][0x210] ;  /* 0x00008400ff1e7b82 */ /* 0x000ea20000000a00 */
[----:B------:R-:W-:Y:S01]  /*0030*/  CS2R R6, SRZ ;  /* 0x0000000000067805 */ /* 0x000fe2000001ff00 */
[----:B------:R-:W-:Y:S01]  /*0040*/  ULDC.64 UR6, c[0x0][0x208] ;  /* 0x0000820000067ab9 */ /* 0x000fe20000000a00 */
[----:B------:R-:W3:Y:S01]  /*0050*/  S2R R9, SR_TID.X ;  /* 0x0000000000097919 */ /* 0x000ee20000002100 */
[----:B------:R-:W4:Y:S04]  /*0060*/  S2R R21, SR_CTAID.X ;  /* 0x0000000000157919 */ /* 0x000f280000002500 */
[----:B------:R-:W5:Y:S01]  /*0070*/  LDC.64 R28, c[0x0][0x218] ;  /* 0x00008600ff1c7b82 */ /* 0x000f620000000a00 */
[----:B-1----:R-:W-:-:S02]  /*0080*/  IMAD.SHL.U32 R3, R3, 0x40, RZ ;  /* 0x0000004003037824 */ /* 0x002fc400078e00ff */
[----:B---3--:R-:W-:Y:S01]  /*0090*/  IMAD.SHL.U32 R0, R9, 0x4, RZ ;  /* 0x0000000409007824 */ /* 0x008fe200078e00ff */
[----:B------:R-:W-:Y:S02]  /*00a0*/  SHF.R.U32.HI R10, RZ, 0x4, R9 ;  /* 0x00000004ff0a7819 */ /* 0x000fe40000011609 */
[----:B------:R-:W-:Y:S01]  /*00b0*/  CS2R R8, SRZ ;  /* 0x0000000000087805 */ /* 0x000fe2000001ff00 */
[----:B----4-:R-:W-:Y:S01]  /*00c0*/  IMAD.SHL.U32 R21, R21, 0x40, RZ ;  /* 0x0000004015157824 */ /* 0x010fe200078e00ff */
[----:B------:R-:W-:-:S04]  /*00d0*/  LOP3.LUT R24, R3, 0x3c, R0, 0xf8, !PT ;  /* 0x0000003c03187812 */ /* 0x000fc800078ef800 */
[----:B------:R-:W-:Y:S02]  /*00e0*/  SHF.R.S32.HI R5, RZ, 0x1f, R24 ;  /* 0x0000001fff057819 */ /* 0x000fe40000011418 */
[----:B------:R-:W-:Y:S02]  /*00f0*/  ISETP.GE.AND P0, PT, R24, 0x100, PT ;  /* 0x000001001800780c */ /* 0x000fe40003f06270 */
[----:B------:R-:W-:-:S04]  /*0100*/  LEA.HI R2, R5, R24, RZ, 0x6 ;  /* 0x0000001805027211 */ /* 0x000fc800078f30ff */
[C---:B------:R-:W-:Y:S01]  /*0110*/  LOP3.LUT R5, R2.reuse, 0xffffffc0, RZ, 0xc0, !PT ;  /* 0xffffffc002057812 */ /* 0x040fe200078ec0ff */
[----:B------:R-:W-:Y:S01]  /*0120*/  IMAD.SHL.U32 R12, R2, 0x400, RZ ;  /* 0x00000400020c7824 */ /* 0x000fe200078e00ff */
[----:B------:R-:W-:Y:S02]  /*0130*/  SGXT.U32 R2, R10, 0x4 ;  /* 0x000000040a02781a */ /* 0x000fe40000000000 */
[----:B------:R-:W-:Y:S01]  /*0140*/  CS2R R10, SRZ ;  /* 0x00000000000a7805 */ /* 0x000fe2000001ff00 */
[----:B------:R-:W-:Y:S01]  /*0150*/  IMAD.IADD R24, R24, 0x1, -R5 ;  /* 0x0000000118187824 */ /* 0x000fe200078e0a05 */
[----:B------:R-:W-:Y:S02]  /*0160*/  LOP3.LUT R15, R12, 0xffff0000, RZ, 0xc0, !PT ;  /* 0xffff00000c0f7812 */ /* 0x000fe400078ec0ff */
[----:B------:R-:W-:Y:S02]  /*0170*/  CS2R R4, SRZ ;  /* 0x0000000000047805 */ /* 0x000fe4000001ff00 */
[----:B------:R-:W-:-:S02]  /*0180*/  LOP3.LUT R12, R21, R2, RZ, 0xfc, !PT ;  /* 0x00000002150c7212 */ /* 0x000fc400078efcff */
[----:B------:R-:W-:Y:S01]  /*0190*/  LOP3.LUT R13, R21, 0x10, R2, 0xfe, !PT ;  /* 0x00000010150d7812 */ /* 0x000fe200078efe02 */
[----:B------:R-:W-:Y:S01]  /*01a0*/  IMAD.IADD R15, R24, 0x1, R15 ;  /* 0x00000001180f7824 */ /* 0x000fe200078e020f */
[C---:B------:R-:W-:Y:S02]  /*01b0*/  ISETP.LT.AND P1, PT, R12.reuse, 0x400, !P0 ;  /* 0x000004000c00780c */ /* 0x040fe40004721270 */
[C---:B------:R-:W-:Y:S01]  /*01c0*/  ISETP.LT.AND P2, PT, R13.reuse, 0x400, !P0 ;  /* 0x000004000d00780c */ /* 0x040fe20004741270 */
[--C-:B------:R-:W-:Y:S01]  /*01d0*/  IMAD R19, R12, 0x40, R15.reuse ;  /* 0x000000400c137824 */ /* 0x100fe200078e020f */
[----:B------:R-:W-:Y:S01]  /*01e0*/  LOP3.LUT R27, R21, 0x20, R2, 0xfe, !PT ;  /* 0x00000020151b7812 */ /* 0x000fe200078efe02 */
[----:B------:R-:W-:Y:S01]  /*01f0*/  IMAD R23, R13, 0x40, R15 ;  /* 0x000000400d177824 */ /* 0x000fe200078e020f */
[----:B------:R-:W-:Y:S01]  /*0200*/  LOP3.LUT R14, R21, 0x30, R2, 0xfe, !PT ;  /* 0x00000030150e7812 */ /* 0x000fe200078efe02 */
[----:B--2---:R-:W-:Y:S01]  /*0210*/  IMAD.WIDE R18, R19, 0x4, R30 ;  /* 0x0000000413127825 */ /* 0x004fe200078e021e */
[----:B------:R-:W-:-:S02]  /*0220*/  ISETP.LT.AND P3, PT, R27, 0x400, !P0 ;  /* 0x000004001b00780c */ /* 0x000fc40004761270 */
[C---:B------:R-:W-:Y:S01]  /*0230*/  ISETP.LT.AND P4, PT, R14.reuse, 0x400, !P0 ;  /* 0x000004000e00780c */ /* 0x040fe20004781270 */
[----:B------:R-:W-:Y:S02]  /*0240*/  IMAD R27, R27, 0x40, R15 ;  /* 0x000000401b1b7824 */ /* 0x000fe400078e020f */
[----:B------:R-:W-:Y:S01]  /*0250*/  IMAD.WIDE R22, R23, 0x4, R30 ;  /* 0x0000000417167825 */ /* 0x000fe200078e021e */
[----:B------:R1:W2:Y:S03]  /*0260*/  @P1 LDG.E.EL.128 R4, desc[UR6][R18.64] ;  /* 0x0000000612041981 */ /* 0x0002a6000c2e1d00 */
[----:B------:R-:W-:Y:S01]  /*0270*/  IMAD R17, R14, 0x40, R15 ;  /* 0x000000400e117824 */ /* 0x000fe200078e020f */
[----:B------:R3:W4:Y:S01]  /*0280*/  @P2 LDG.E.EL.128 R8, desc[UR6][R22.64] ;  /* 0x0000000616082981 */ /* 0x000722000c2e1d00 */
[----:B------:R-:W-:Y:S01]  /*0290*/  IMAD.WIDE R26, R27, 0x4, R30 ;  /* 0x000000041b1a7825 */ /* 0x000fe200078e021e */
[----:B------:R-:W-:-:S02]  /*02a0*/  LOP3.LUT R0, R21, 0x3c, R0, 0xf8, !PT ;  /* 0x0000003c15007812 */ /* 0x000fc400078ef800 */
[----:B------:R-:W-:Y:S02]  /*02b0*/  CS2R R12, SRZ ;  /* 0x00000000000c7805 */ /* 0x000fe4000001ff00 */
[----:B------:R-:W-:Y:S01]  /*02c0*/  CS2R R14, SRZ ;  /* 0x00000000000e7805 */ /* 0x000fe2000001ff00 */
[----:B------:R-:W-:Y:S01]  /*02d0*/  IMAD.WIDE R30, R17, 0x4, R30 ;  /* 0x00000004111e7825 */ /* 0x000fe200078e021e */
[----:B------:R-:W-:Y:S02]  /*02e0*/  CS2R R16, SRZ ;  /* 0x0000000000107805 */ /* 0x000fe4000001ff00 */
[----:B-1----:R-:W-:Y:S02]  /*02f0*/  CS2R R18, SRZ ;  /* 0x0000000000127805 */ /* 0x002fe4000001ff00 */
[----:B------:R-:W-:Y:S01]  /*0300*/  CS2R R20, SRZ ;  /* 0x0000000000147805 */ /* 0x000fe2000001ff00 */
[C---:B-----5:R-:W-:Y:S01]  /*0310*/  IMAD.WIDE R28, R24.reuse, 0x4, R28 ;  /* 0x00000004181c7825 */ /* 0x060fe200078e021c */
[----:B---3--:R-:W-:Y:S01]  /*0320*/  CS2R R22, SRZ ;  /* 0x0000000000167805 */ /* 0x008fe2000001ff00 */
[----:B------:R1:W3:Y:S04]  /*0330*/  @P3 LDG.E.EL.128 R12, desc[UR6][R26.64] ;  /* 0x000000061a0c3981 */ /* 0x0002e8000c2e1d00 */
[----:B------:R-:W5:Y:S04]  /*0340*/  @P4 LDG.E.EL.128 R16, desc[UR6][R30.64] ;  /* 0x000000061e104981 */ /* 0x000f68000c2e1d00 */
[----:B------:R-:W2:Y:S01]  /*0350*/  @!P0 LDG.E.EL.128 R20, desc[UR6][R28.64] ;  /* 0x000000061c148981 */ /* 0x000ea2000c2e1d00 */
[----:B-1----:R-:W1:Y:S02]  /*0360*/  LDC.64 R26, c[0x0][0x220] ;  /* 0x00008800ff1a7b82 */ /* 0x002e640000000a00 */
[----:B-1----:R-:W-:-:S04]  /*0370*/  IMAD.WIDE R26, R24, 0x4, R26 ;  /* 0x00000004181a7825 */ /* 0x002fc800078e021a */
[C---:B--2---:R-:W-:Y:S01]  /*0380*/  FADD R4, -R20.reuse, R4 ;  /* 0x0000000414047221 */ /* 0x044fe20000000100 */
[C---:B----4-:R-:W-:Y:S01]  /*0390*/  FADD R25, -R20.reuse, R8 ;  /* 0x0000000814197221 */ /* 0x050fe20000000100 */
[C---:B---3--:R-:W-:Y:S01]  /*03a0*/  FADD R12, -R20.reuse, R12 ;  /* 0x0000000c140c7221 */ /* 0x048fe20000000100 */
[----:B-----5:R-:W-:Y:S01]  /*03b0*/  FADD R16, -R20, R16 ;  /* 0x0000001014107221 */ /* 0x020fe20000000100 */
[C---:B------:R-:W-:Y:S01]  /*03c0*/  FADD R5, -R21.reuse, R5 ;  /* 0x0000000515057221 */ /* 0x040fe20000000100 */
[C---:B------:R-:W-:Y:S01]  /*03d0*/  FADD R20, -R21.reuse, R9 ;  /* 0x0000000915147221 */ /* 0x040fe20000000100 */
[C---:B------:R-:W-:Y:S01]  /*03e0*/  FADD R13, -R21.reuse, R13 ;  /* 0x0000000d150d7221 */ /* 0x040fe20000000100 */
[----:B------:R-:W-:Y:S01]  /*03f0*/  FADD R17, -R21, R17 ;  /* 0x0000001115117221 */ /* 0x000fe20000000100 */
[C---:B------:R-:W-:Y:S01]  /*0400*/  FADD R6, -R22.reuse, R6 ;  /* 0x0000000616067221 */ /* 0x040fe20000000100 */
[C---:B------:R-:W-:Y:S01]  /*0410*/  FADD R21, -R22.reuse, R10 ;  /* 0x0000000a16157221 */ /* 0x040fe20000000100 */
[C---:B------:R-:W-:Y:S01]  /*0420*/  FADD R14, -R22.reuse, R14 ;  /* 0x0000000e160e7221 */ /* 0x040fe20000000100 */
[----:B------:R-:W-:Y:S01]  /*0430*/  FADD R18, -R22, R18 ;  /* 0x0000001216127221 */ /* 0x000fe20000000100 */
[----:B------:R-:W-:Y:S01]  /*0440*/  FADD R22, -R23, R11 ;  /* 0x0000000b17167221 */ /* 0x000fe20000000100 */
[----:B------:R-:W-:-:S02]  /*0450*/  CS2R R8, SRZ ;  /* 0x0000000000087805 */ /* 0x000fc4000001ff00 */
[----:B------:R-:W-:-:S06]  /*0460*/  CS2R R10, SRZ ;  /* 0x00000000000a7805 */ /* 0x000fcc000001ff00 */
[----:B------:R-:W2:Y:S01]  /*0470*/  @!P0 LDG.E.EL.128 R8, desc[UR6][R26.64] ;  /* 0x000000061a088981 */ /* 0x000ea2000c2e1d00 */
[C---:B------:R-:W-:Y:S01]  /*0480*/  FADD R7, -R23.reuse, R7 ;  /* 0x0000000717077221 */ /* 0x040fe20000000100 */
[C---:B------:R-:W-:Y:S01]  /*0490*/  FADD R15, -R23.reuse, R15 ;  /* 0x0000000f170f7221 */ /* 0x040fe20000000100 */
[----:B------:R-:W-:Y:S01]  /*04a0*/  FADD R19, -R23, R19 ;  /* 0x0000001317137221 */ /* 0x000fe20000000100 */
[----:B--2---:R-:W-:-:S04]  /*04b0*/  FADD R30, R8, 9.9999997473787516356e-06 ;  /* 0x3727c5ac081e7421 */ /* 0x004fc80000000000 */
[----:B------:R1:W2:Y:S01]  /*04c0*/  MUFU.SQRT R8, R30 ;  /* 0x0000001e00087308 */ /* 0x0002a20000002000 */
[----:B------:R-:W-:Y:S01]  /*04d0*/  FADD R23, R10, 9.9999997473787516356e-06 ;  /* 0x3727c5ac0a177421 */ /* 0x000fe20000000000 */
[----:B------:R-:W-:Y:S01]  /*04e0*/  FADD R9, R9, 9.9999997473787516356e-06 ;  /* 0x3727c5ac09097421 */ /* 0x000fe20000000000 */
[----:B------:R-:W-:-:S05]  /*04f0*/  FADD R11, R11, 9.9999997473787516356e-06 ;  /* 0x3727c5ac0b0b7421 */ /* 0x000fca0000000000 */
[----:B------:R-:W3:Y:S01]  /*0500*/  MUFU.SQRT R28, R9 ;  /* 0x00000009001c7308 */ /* 0x000ee20000002000 */
[----:B-1----:R-:W1:Y:S01]  /*0510*/  LDC.64 R30, c[0x0][0x230] ;  /* 0x00008c00ff1e7b82 */ /* 0x002e620000000a00 */
[----:B--2---:R-:W-:-:S06]  /*0520*/  FSETP.GT.AND P6, PT, R8, 8.50705917302346158658e+37, PT ;  /* 0x7e8000000800780b */ /* 0x004fcc0003fc4000 */
[----:B------:R-:W2:Y:S01]  /*0530*/  MUFU.SQRT R29, R11 ;  /* 0x0000000b001d7308 */ /* 0x000ea20000002000 */
[----:B------:R-:W-:-:S07]  /*0540*/  FSETP.GEU.AND P1, PT, R8, 1.175494350822287508e-38, PT ;  /* 0x008000000800780b */ /* 0x000fce0003f2e000 */
[----:B------:R-:W4:Y:S01]  /*0550*/  MUFU.SQRT R23, R23 ;  /* 0x0000001700177308 */ /* 0x000f220000002000 */
[----:B------:R-:W-:Y:S01]  /*0560*/  IMAD.MOV.U32 R10, RZ, RZ, 0x3e800000 ;  /* 0x3e800000ff0a7424 */ /* 0x000fe200078e00ff */
[----:B---3--:R-:W-:Y:S01]  /*0570*/  FSETP.GT.AND P2, PT, R28, 8.50705917302346158658e+37, PT ;  /* 0x7e8000001c00780b */ /* 0x008fe20003f44000 */
[----:B------:R-:W-:-:S03]  /*0580*/  @P6 FMUL R8, R8, 0.25 ;  /* 0x3e80000008086820 */ /* 0x000fc60000400000 */
[----:B------:R-:W-:Y:S02]  /*0590*/  FSEL R26, R10, 1, P6 ;  /* 0x3f8000000a1a7808 */ /* 0x000fe40003000000 */
[C---:B--2---:R-:W-:Y:S01]  /*05a0*/  FSETP.GT.AND P6, PT, R29.reuse, 8.50705917302346158658e+37, PT ;  /* 0x7e8000001d00780b */ /* 0x044fe20003fc4000 */
[----:B------:R-:W-:Y:S01]  /*05b0*/  @!P1 FMUL R8, R8, 16777216 ;  /* 0x4b80000008089820 */ /* 0x000fe20000400000 */
[----:B------:R-:W-:Y:S01]  /*05c0*/  FSETP.GEU.AND P3, PT, R28, 1.175494350822287508e-38, PT ;  /* 0x008000001c00780b */ /* 0x000fe20003f6e000 */
[----:B------:R-:W-:Y:S01]  /*05d0*/  @!P1 FMUL R26, R26, 16777216 ;  /* 0x4b8000001a1a9820 */ /* 0x000fe20000400000 */
[----:B------:R-:W-:Y:S02]  /*05e0*/  FSETP.GEU.AND P1, PT, R29, 1.175494350822287508e-38, PT ;  /* 0x008000001d00780b */ /* 0x000fe40003f2e000 */
[C---:B----4-:R-:W-:Y:S02]  /*05f0*/  FSETP.GT.AND P4, PT, R23.reuse, 8.50705917302346158658e+37, PT ;  /* 0x7e8000001700780b */ /* 0x050fe40003f84000 */
[----:B------:R-:W-:Y:S01]  /*0600*/  FSETP.GEU.AND P5, PT, R23, 1.175494350822287508e-38, PT ;  /* 0x008000001700780b */ /* 0x000fe20003fae000 */
[----:B------:R-:W2:Y:S01]  /*0610*/  MUFU.RCP R9, R8 ;  /* 0x0000000800097308 */ /* 0x000ea20000001000 */
[----:B------:R-:W-:-:S03]  /*0620*/  @P2 FMUL R28, R28, 0.25 ;  /* 0x3e8000001c1c2820 */ /* 0x000fc60000400000 */
[----:B------:R-:W-:Y:S02]  /*0630*/  @P6 FMUL R29, R29, 0.25 ;  /* 0x3e8000001d1d6820 */ /* 0x000fe40000400000 */
[----:B------:R-:W-:Y:S02]  /*0640*/  @!P3 FMUL R28, R28, 16777216 ;  /* 0x4b8000001c1cb820 */ /* 0x000fe40000400000 */
[----:B------:R-:W-:Y:S02]  /*0650*/  @!P1 FMUL R29, R29, 16777216 ;  /* 0x4b8000001d1d9820 */ /* 0x000fe40000400000 */
[----:B------:R-:W-:-:S04]  /*0660*/  @P4 FMUL R23, R23, 0.25 ;  /* 0x3e80000017174820 */ /* 0x000fc80000400000 */
[----:B------:R-:W-:Y:S01]  /*0670*/  @!P5 FMUL R23, R23, 16777216 ;  /* 0x4b8000001717d820 */ /* 0x000fe20000400000 */
[----:B------:R-:W3:Y:S01]  /*0680*/  MUFU.RCP R28, R28 ;  /* 0x0000001c001c7308 */ /* 0x000ee20000001000 */
[----:B--2---:R-:W-:Y:S01]  /*0690*/  FMUL R9, R9, R26 ;  /* 0x0000001a09097220 */ /* 0x004fe20000400000 */
[----:B------:R-:W-:-:S06]  /*06a0*/  FSEL R11, R10, 1, P2 ;  /* 0x3f8000000a0b7808 */ /* 0x000fcc0001000000 */
[----:B------:R-:W2:Y:S01]  /*06b0*/  MUFU.RCP R27, R23 ;  /* 0x00000017001b7308 */ /* 0x000ea20000001000 */
[C---:B------:R-:W-:Y:S02]  /*06c0*/  FSEL R26, R10.reuse, 1, P4 ;  /* 0x3f8000000a1a7808 */ /* 0x040fe40002000000 */
[----:B------:R-:W-:-:S05]  /*06d0*/  FSEL R10, R10, 1, P6 ;  /* 0x3f8000000a0a7808 */ /* 0x000fca0003000000 */
[----:B------:R-:W4:Y:S01]  /*06e0*/  MUFU.RCP R29, R29 ;  /* 0x0000001d001d7308 */ /* 0x000f220000001000 */
[----:B------:R-:W-:Y:S01]  /*06f0*/  @!P3 FMUL R11, R11, 16777216 ;  /* 0x4b8000000b0bb820 */ /* 0x000fe20000400000 */
[----:B------:R-:W-:Y:S01]  /*0700*/  @!P5 FMUL R26, R26, 16777216 ;  /* 0x4b8000001a1ad820 */ /* 0x000fe20000400000 */
[----:B------:R-:W-:Y:S02]  /*0710*/  @!P1 FMUL R10, R10, 16777216 ;  /* 0x4b8000000a0a9820 */ /* 0x000fe40000400000 */
[----:B---3--:R-:W-:Y:S01]  /*0720*/  FMUL R8, R28, R11 ;  /* 0x0000000b1c087220 */ /* 0x008fe20000400000 */
[----:B--2---:R-:W-:Y:S01]  /*0730*/  FMUL R27, R27, R26 ;  /* 0x0000001a1b1b7220 */ /* 0x004fe20000400000 */
[----:B----4-:R-:W-:Y:S02]  /*0740*/  FMUL R26, R29, R10 ;  /* 0x0000000a1d1a7220 */ /* 0x010fe40000400000 */
[----:B------:R-:W2:Y:S01]  /*0750*/  LDC.64 R10, c[0x0][0x228] ;  /* 0x00008a00ff0a7b82 */ /* 0x000ea20000000a00 */
[C---:B------:R-:W-:Y:S01]  /*0760*/  FMUL R18, R27.reuse, R18 ;  /* 0x000000121b127220 */ /* 0x040fe20000400000 */
[C---:B------:R-:W-:Y:S01]  /*0770*/  FMUL R19, R26.reuse, R19 ;  /* 0x000000131a137220 */ /* 0x040fe20000400000 */
[C---:B------:R-:W-:Y:S01]  /*0780*/  FMUL R23, R26.reuse, R15 ;  /* 0x0000000f1a177220 */ /* 0x040fe20000400000 */
[C---:B------:R-:W-:Y:S01]  /*0790*/  FMUL R22, R26.reuse, R22 ;  /* 0x000000161a167220 */ /* 0x040fe20000400000 */
[----:B------:R-:W-:Y:S01]  /*07a0*/  FMUL R7, R26, R7 ;  /* 0x000000071a077220 */ /* 0x000fe20000400000 */
[C---:B------:R-:W-:Y:S01]  /*07b0*/  FMUL R26, R27.reuse, R14 ;  /* 0x0000000e1b1a7220 */ /* 0x040fe20000400000 */
[C---:B------:R-:W-:Y:S01]  /*07c0*/  FMUL R21, R27.reuse, R21 ;  /* 0x000000151b157220 */ /* 0x040fe20000400000 */
[----:B------:R-:W-:Y:S01]  /*07d0*/  FMUL R6, R27, R6 ;  /* 0x000000061b067220 */ /* 0x000fe20000400000 */
        /* <DEDUP_REMOVED lines=8> */
[----:B------:R-:W-:Y:S01]  /*0860*/  CS2R R8, SRZ ;  /* 0x0000000000087805 */ /* 0x000fe2000001ff00 */
[----:B--2---:R-:W-:Y:S01]  /*0870*/  IMAD.WIDE R12, R24, 0x4, R10 ;  /* 0x00000004180c7825 */ /* 0x004fe200078e020a */
[----:B------:R-:W-:-:S02]  /*0880*/  CS2R R10, SRZ ;  /* 0x00000000000a7805 */ /* 0x000fc4000001ff00 */
[----:B------:R-:W-:Y:S01]  /*0890*/  CS2R R14, SRZ ;  /* 0x00000000000e7805 */ /* 0x000fe2000001ff00 */
[----:B-1----:R-:W-:-:S03]  /*08a0*/  IMAD.WIDE R30, R24, 0x4, R30 ;  /* 0x00000004181e7825 */ /* 0x002fc600078e021e */
[----:B------:R1:W2:Y:S02]  /*08b0*/  @!P0 LDG.E.EL.128 R8, desc[UR6][R12.64] ;  /* 0x000000060c088981 */ /* 0x0002a4000c2e1d00 */
[----:B-1----:R-:W-:-:S06]  /*08c0*/  CS2R R12, SRZ ;  /* 0x00000000000c7805 */ /* 0x002fcc000001ff00 */
[----:B------:R-:W2:Y:S01]  /*08d0*/  @!P0 LDG.E.EL.128 R12, desc[UR6][R30.64] ;  /* 0x000000061e0c8981 */ /* 0x000ea2000c2e1d00 */
[----:B------:R-:W1:Y:S01]  /*08e0*/  S2UR UR5, SR_CgaCtaId ;  /* 0x00000000000579c3 */ /* 0x000e620000008800 */
[----:B------:R-:W-:Y:S02]  /*08f0*/  UMOV UR4, 0x400 ;  /* 0x0000040000047882 */ /* 0x000fe40000000000 */
[----:B-1----:R-:W-:Y:S01]  /*0900*/  UPRMT UR4, UR5, 0x654, UR4 ;  /* 0x0000065405047896 */ /* 0x002fe20008000004 */
[-CC-:B--2---:R-:W-:Y:S01]  /*0910*/  FFMA R4, R4, R8.reuse, R12.reuse ;  /* 0x0000000804047223 */ /* 0x184fe2000000000c */
[-CC-:B------:R-:W-:Y:S01]  /*0920*/  FFMA R25, R25, R8.reuse, R12.reuse ;  /* 0x0000000819197223 */ /* 0x180fe2000000000c */
[-CC-:B------:R-:W-:Y:S01]  /*0930*/  FFMA R28, R28, R8.reuse, R12.reuse ;  /* 0x000000081c1c7223 */ /* 0x180fe2000000000c */
[----:B------:R-:W-:Y:S02]  /*0940*/  FFMA R16, R16, R8, R12 ;  /* 0x0000000810107223 */ /* 0x000fe4000000000c */
[----:B------:R-:W1:Y:S01]  /*0950*/  S2R R8, SR_TID.X ;  /* 0x0000000000087919 */ /* 0x000e620000002100 */
[-CC-:B------:R-:W-:Y:S01]  /*0960*/  FFMA R5, R5, R9.reuse, R13.reuse ;  /* 0x0000000905057223 */ /* 0x180fe2000000000d */
[-CC-:B------:R-:W-:Y:S01]  /*0970*/  FFMA R20, R20, R9.reuse, R13.reuse ;  /* 0x0000000914147223 */ /* 0x180fe2000000000d */
[-CC-:B------:R-:W-:Y:S01]  /*0980*/  FFMA R27, R27, R9.reuse, R13.reuse ;  /* 0x000000091b1b7223 */ /* 0x180fe2000000000d */
[----:B------:R-:W-:Y:S01]  /*0990*/  FFMA R17, R17, R9, R13 ;  /* 0x0000000911117223 */ /* 0x000fe2000000000d */
        /* <DEDUP_REMOVED lines=8> */
[----:B------:R-:W-:-:S02]  /*0a20*/  FSETP.GEU.AND P0, PT, R4, RZ, PT ;  /* 0x000000ff0400720b */ /* 0x000fc40003f0e000 */
[----:B------:R-:W-:Y:S01]  /*0a30*/  FSETP.GEU.AND P1, PT, R6, RZ, PT ;  /* 0x000000ff0600720b */ /* 0x000fe20003f2e000 */
[----:B-1----:R-:W-:Y:S01]  /*0a40*/  IMAD.SHL.U32 R12, R8, 0x100, RZ ;  /* 0x00000100080c7824 */ /* 0x002fe200078e00ff */
[----:B------:R-:W-:-:S04]  /*0a50*/  SHF.R.U32.HI R13, RZ, 0x4, R8 ;  /* 0x00000004ff0d7819 */ /* 0x000fc80000011608 */
[----:B------:R-:W-:Y:S02]  /*0a60*/  LOP3.LUT R12, R12, 0xf00, RZ, 0xc0, !PT ;  /* 0x00000f000c0c7812 */ /* 0x000fe400078ec0ff */
[----:B------:R-:W-:Y:S02]  /*0a70*/  SGXT.U32 R13, R13, 0x4 ;  /* 0x000000040d0d781a */ /* 0x000fe40000000000 */
[C---:B------:R-:W-:Y:S02]  /*0a80*/  LOP3.LUT R18, R12.reuse, 0x80, RZ, 0xfc, !PT ;  /* 0x000000800c127812 */ /* 0x040fe400078efcff */
[C---:B------:R-:W-:Y:S02]  /*0a90*/  LOP3.LUT R13, R12.reuse, R13, RZ, 0xfc, !PT ;  /* 0x0000000d0c0d7212 */ /* 0x040fe400078efcff */
[C---:B------:R-:W-:Y:S02]  /*0aa0*/  LEA.HI R14, R12.reuse, UR4, RZ, 0x1c ;  /* 0x000000040c0e7c11 */ /* 0x040fe4000f8fe0ff */
[----:B------:R-:W-:-:S02]  /*0ab0*/  LOP3.LUT R15, R12, 0x40, RZ, 0xfc, !PT ;  /* 0x000000400c0f7812 */ /* 0x000fc400078efcff */
[----:B------:R-:W-:Y:S02]  /*0ac0*/  LEA.HI R18, R18, UR4, RZ, 0x1c ;  /* 0x0000000412127c11 */ /* 0x000fe4000f8fe0ff */
[----:B------:R-:W-:Y:S01]  /*0ad0*/  LOP3.LUT R19, R12, 0xc0, RZ, 0xfc, !PT ;  /* 0x000000c00c137812 */ /* 0x000fe200078efcff */
[----:B------:R-:W-:Y:S01]  /*0ae0*/  IMAD R12, R13, 0x4, R14 ;  /* 0x000000040d0c7824 */ /* 0x000fe200078e020e */
[----:B------:R-:W-:Y:S02]  /*0af0*/  LEA.HI R14, R15, UR4, RZ, 0x1c ;  /* 0x000000040f0e7c11 */ /* 0x000fe4000f8fe0ff */
[----:B------:R-:W-:Y:S01]  /*0b00*/  FSEL R15, R4, RZ, P0 ;  /* 0x000000ff040f7208 */ /* 0x000fe20000000000 */
[----:B------:R-:W-:Y:S01]  /*0b10*/  IMAD R4, R13, 0x4, R18 ;  /* 0x000000040d047824 */ /* 0x000fe200078e0212 */
[----:B------:R-:W-:Y:S02]  /*0b20*/  LEA.HI R24, R19, UR4, RZ, 0x1c ;  /* 0x0000000413187c11 */ /* 0x000fe4000f8fe0ff */
[----:B------:R-:W-:-:S02]  /*0b30*/  FSETP.GEU.AND P0, PT, R7, RZ, PT ;  /* 0x000000ff0700720b */ /* 0x000fc40003f0e000 */
[----:B------:R-:W-:Y:S02]  /*0b40*/  LOP3.LUT R19, R3, 0x20, R2, 0xfe, !PT ;  /* 0x0000002003137812 */ /* 0x000fe400078efe02 */
[----:B------:R-:W-:Y:S02]  /*0b50*/  LOP3.LUT R21, R3, 0x10, R2, 0xfe, !PT ;  /* 0x0000001003157812 */ /* 0x000fe400078efe02 */
[----:B------:R-:W-:Y:S02]  /*0b60*/  LOP3.LUT R18, R3, 0x30, R2, 0xfe, !PT ;  /* 0x0000003003127812 */ /* 0x000fe400078efe02 */
[----:B------:R-:W-:Y:S02]  /*0b70*/  LOP3.LUT R2, R3, R2, RZ, 0xfc, !PT ;  /* 0x0000000203027212 */ /* 0x000fe400078efcff */
[----:B------:R-:W-:Y:S02]  /*0b80*/  FSETP.GEU.AND P2, PT, R5, RZ, PT ;  /* 0x000000ff0500720b */ /* 0x000fe40003f4e000 */
[----:B------:R-:W-:-:S02]  /*0b90*/  FSEL R3, R6, RZ, P1 ;  /* 0x000000ff06037208 */ /* 0x000fc40000800000 */
[----:B------:R-:W-:Y:S02]  /*0ba0*/  FSEL R6, R7, RZ, P0 ;  /* 0x000000ff07067208 */ /* 0x000fe40000000000 */
[----:B------:R-:W-:Y:S01]  /*0bb0*/  FSETP.GEU.AND P0, PT, R25, RZ, PT ;  /* 0x000000ff1900720b */ /* 0x000fe20003f0e000 */
[----:B------:R-:W-:Y:S01]  /*0bc0*/  IMAD R14, R13, 0x4, R14 ;  /* 0x000000040d0e7824 */ /* 0x000fe200078e020e */
[----:B------:R-:W-:Y:S02]  /*0bd0*/  FSEL R5, R5, RZ, P2 ;  /* 0x000000ff05057208 */ /* 0x000fe40001000000 */
[----:B------:R-:W-:Y:S02]  /*0be0*/  FSETP.GEU.AND P1, PT, R22, RZ, PT ;  /* 0x000000ff1600720b */ /* 0x000fe40003f2e000 */
[----:B------:R-:W-:Y:S01]  /*0bf0*/  FSEL R25, R25, RZ, P0 ;  /* 0x000000ff19197208 */ /* 0x000fe20000000000 */
[----:B------:R-:W-:Y:S01]  /*0c00*/  STS [R12], R15 ;  /* 0x0000000f0c007388 */ /* 0x000fe20000000800 */
[----:B------:R-:W-:-:S02]  /*0c10*/  FSETP.GEU.AND P0, PT, R28, RZ, PT ;  /* 0x000000ff1c00720b */ /* 0x000fc40003f0e000 */
[----:B------:R-:W-:Y:S01]  /*0c20*/  FSETP.GEU.AND P3, PT, R20, RZ, PT ;  /* 0x000000ff1400720b */ /* 0x000fe20003f6e000 */
[----:B------:R-:W-:Y:S01]  /*0c30*/  STS [R14+0x100], R5 ;  /* 0x000100050e007388 */ /* 0x000fe20000000800 */
[----:B------:R-:W-:Y:S01]  /*0c40*/  FSEL R22, R22, RZ, P1 ;  /* 0x000000ff16167208 */ /* 0x000fe20000800000 */
[----:B------:R-:W-:Y:S01]  /*0c50*/  IMAD R13, R13, 0x4, R24 ;  /* 0x000000040d0d7824 */ /* 0x000fe200078e0218 */
[----:B------:R-:W-:Y:S01]  /*0c60*/  FSETP.GEU.AND P2, PT, R9, RZ, PT ;  /* 0x000000ff0900720b */ /* 0x000fe20003f4e000 */
[----:B------:R1:W-:Y:S01]  /*0c70*/  STS [R4+0x200], R3 ;  /* 0x0002000304007388 */ /* 0x0003e20000000800 */
[----:B------:R-:W-:Y:S02]  /*0c80*/  FSETP.GEU.AND P1, PT, R27, RZ, PT ;  /* 0x000000ff1b00720b */ /* 0x000fe40003f2e000 */
[----:B------:R-:W-:Y:S02]  /*0c90*/  FSEL R7, R20, RZ, P3 ;  /* 0x000000ff14077208 */ /* 0x000fe40001800000 */
[----:B------:R-:W-:-:S02]  /*0ca0*/  FSEL R9, R9, RZ, P2 ;  /* 0x000000ff09097208 */ /* 0x000fc40001000000 */
[----:B-1----:R-:W-:Y:S02]  /*0cb0*/  FSEL R3, R28, RZ, P0 ;  /* 0x000000ff1c037208 */ /* 0x002fe40000000000 */
[----:B------:R-:W-:Y:S02]  /*0cc0*/  FSETP.GEU.AND P0, PT, R26, RZ, PT ;  /* 0x000000ff1a00720b */ /* 0x000fe40003f0e000 */
[----:B------:R-:W-:Y:S01]  /*0cd0*/  FSEL R27, R27, RZ, P1 ;  /* 0x000000ff1b1b7208 */ /* 0x000fe20000800000 */
[----:B------:R1:W-:Y:S01]  /*0ce0*/  STS [R13+0x300], R6 ;  /* 0x000300060d007388 */ /* 0x0003e20000000800 */
[----:B------:R-:W-:Y:S02]  /*0cf0*/  FSETP.GEU.AND P2, PT, R23, RZ, PT ;  /* 0x000000ff1700720b */ /* 0x000fe40003f4e000 */
[----:B------:R-:W-:Y:S02]  /*0d00*/  FSETP.GEU.AND P1, PT, R16, RZ, PT ;  /* 0x000000ff1000720b */ /* 0x000fe40003f2e000 */
[----:B------:R-:W-:Y:S01]  /*0d10*/  FSEL R5, R26, RZ, P0 ;  /* 0x000000ff1a057208 */ /* 0x000fe20000000000 */
[----:B------:R-:W-:Y:S01]  /*0d20*/  STS [R12+0x40], R25 ;  /* 0x000040190c007388 */ /* 0x000fe20000000800 */
[----:B------:R-:W-:-:S03]  /*0d30*/  FSETP.GEU.AND P0, PT, R17, RZ, PT ;  /* 0x000000ff1100720b */ /* 0x000fc60003f0e000 */
[----:B------:R2:W-:Y:S01]  /*0d40*/  STS [R14+0x140], R7 ;  /* 0x000140070e007388 */ /* 0x0005e20000000800 */
[----:B-1----:R-:W-:Y:S02]  /*0d50*/  FSEL R6, R23, RZ, P2 ;  /* 0x000000ff17067208 */ /* 0x002fe40001000000 */
[----:B------:R-:W-:Y:S01]  /*0d60*/  FSEL R17, R17, RZ, P0 ;  /* 0x000000ff11117208 */ /* 0x000fe20000000000 */
[----:B------:R1:W-:Y:S01]  /*0d70*/  STS [R4+0x240], R9 ;  /* 0x0002400904007388 */ /* 0x0003e20000000800 */
[----:B------:R-:W-:-:S03]  /*0d80*/  FSETP.GEU.AND P0, PT, R11, RZ, PT ;  /* 0x000000ff0b00720b */ /* 0x000fc60003f0e000 */
[----:B------:R-:W-:Y:S01]  /*0d90*/  STS [R13+0x340], R22 ;  /* 0x000340160d007388 */ /* 0x000fe20000000800 */
[----:B--2---:R-:W-:Y:S02]  /*0da0*/  FSEL R7, R16, RZ, P1 ;  /* 0x000000ff10077208 */ /* 0x004fe40000800000 */
[C---:B------:R-:W-:Y:S01]  /*0db0*/  FSETP.GEU.AND P1, PT, R10.reuse, RZ, PT ;  /* 0x000000ff0a00720b */ /* 0x040fe20003f2e000 */
[----:B------:R2:W-:Y:S04]  /*0dc0*/  STS [R12+0x80], R3 ;  /* 0x000080030c007388 */ /* 0x0005e80000000800 */
[----:B------:R-:W-:Y:S01]  /*0dd0*/  STS [R14+0x180], R27 ;  /* 0x0001801b0e007388 */ /* 0x000fe20000000800 */
[----:B-1----:R-:W-:-:S03]  /*0de0*/  FSEL R9, R10, RZ, P1 ;  /* 0x000000ff0a097208 */ /* 0x002fc60000800000 */
[----:B------:R-:W-:Y:S01]  /*0df0*/  STS [R4+0x280], R5 ;  /* 0x0002800504007388 */ /* 0x000fe20000000800 */
[----:B--2---:R-:W-:-:S03]  /*0e00*/  IMAD.SHL.U32 R3, R8, 0x4, RZ ;  /* 0x0000000408037824 */ /* 0x004fc600078e00ff */
[----:B------:R1:W-:Y:S04]  /*0e10*/  STS [R13+0x380], R6 ;  /* 0x000380060d007388 */ /* 0x0003e80000000800 */
[----:B------:R-:W-:Y:S01]  /*0e20*/  STS [R12+0xc0], R7 ;  /* 0x0000c0070c007388 */ /* 0x000fe20000000800 */
[----:B------:R-:W-:Y:S02]  /*0e30*/  LOP3.LUT R3, R3, 0x3fc, RZ, 0xc0, !PT ;  /* 0x000003fc03037812 */ /* 0x000fe400078ec0ff */
[----:B-1----:R-:W-:Y:S01]  /*0e40*/  FSEL R6, R11, RZ, P0 ;  /* 0x000000ff0b067208 */ /* 0x002fe20000000000 */
[----:B------:R1:W-:Y:S04]  /*0e50*/  STS [R14+0x1c0], R17 ;  /* 0x0001c0110e007388 */ /* 0x0003e80000000800 */
[----:B------:R-:W-:Y:S04]  /*0e60*/  STS [R4+0x2c0], R9 ;  /* 0x0002c00904007388 */ /* 0x000fe80000000800 */
[----:B------:R-:W-:Y:S01]  /*0e70*/  STS [R13+0x3c0], R6 ;  /* 0x0003c0060d007388 */ /* 0x000fe20000000800 */
[C---:B------:R-:W-:Y:S01]  /*0e80*/  LOP3.LUT R5, R3.reuse, 0x400, RZ, 0xfc, !PT ;  /* 0x0000040003057812 */ /* 0x040fe200078efcff */
[----:B-1----:R-:W1:Y:S01]  /*0e90*/  LDC.64 R16, c[0x0][0x238] ;  /* 0x00008e00ff107b82 */ /* 0x002e620000000a00 */
[----:B------:R-:W-:-:S02]  /*0ea0*/  LOP3.LUT R10, R3, 0x800, RZ, 0xfc, !PT ;  /* 0x00000800030a7812 */ /* 0x000fc400078efcff */
[----:B------:R-:W-:Y:S02]  /*0eb0*/  SHF.R.U32.HI R8, RZ, 0x2, R8 ;  /* 0x00000002ff087819 */ /* 0x000fe40000011608 */
[----:B------:R-:W-:Y:S02]  /*0ec0*/  SHF.R.U32.HI R5, RZ, 0x4, R5 ;  /* 0x00000004ff057819 */ /* 0x000fe40000011605 */
[----:B------:R-:W-:Y:S02]  /*0ed0*/  SHF.R.U32.HI R10, RZ, 0x4, R10 ;  /* 0x00000004ff0a7819 */ /* 0x000fe4000001160a */
[----:B------:R-:W-:Y:S02]  /*0ee0*/  LOP3.LUT R8, R8, 0x3c, RZ, 0xc0, !PT ;  /* 0x0000003c08087812 */ /* 0x000fe400078ec0ff */
[----:B------:R-:W-:Y:S02]  /*0ef0*/  LOP3.LUT R5, R5, 0x7c, RZ, 0xc0, !PT ;  /* 0x0000007c05057812 */ /* 0x000fe400078ec0ff */
[----:B------:R-:W-:Y:S01]  /*0f00*/  LOP3.LUT R7, R10, 0xbc, RZ, 0xc0, !PT ;  /* 0x000000bc0a077812 */ /* 0x000fe200078ec0ff */
[----:B------:R-:W-:-:S02]  /*0f10*/  VIADD R8, R8, UR4 ;  /* 0x0000000408087c36 */ /* 0x000fc40008000000 */
[----:B------:R-:W-:Y:S02]  /*0f20*/  VIADD R10, R5, UR4 ;  /* 0x00000004050a7c36 */ /* 0x000fe40008000000 */
[----:B------:R-:W-:Y:S02]  /*0f30*/  VIADD R12, R7, UR4 ;  /* 0x00000004070c7c36 */ /* 0x000fe40008000000 */
[C---:B------:R-:W-:Y:S01]  /*0f40*/  IMAD R23, R3.reuse, 0x4, R8 ;  /* 0x0000000403177824 */ /* 0x040fe200078e0208 */
[----:B------:R-:W-:Y:S01]  /*0f50*/  BAR.SYNC.DEFER_BLOCKING 0x0 ;  /* 0x0000000000007b1d */ /* 0x000fe20000010000 */
[C---:B------:R-:W-:Y:S02]  /*0f60*/  IMAD R25, R3.reuse, 0x4, R10 ;  /* 0x0000000403197824 */ /* 0x040fe400078e020a */
[----:B------:R-:W-:Y:S01]  /*0f70*/  IMAD R27, R3, 0x4, R12 ;  /* 0x00000004031b7824 */ /* 0x000fe200078e020c */
[----:B------:R-:W-:-:S04]  /*0f80*/  SHF.R.S32.HI R22, RZ, 0x1f, R19 ;  /* 0x0000001fff167819 */ /* 0x000fc80000011413 */
[----:B------:R-:W-:Y:S02]  /*0f90*/  LEA.HI R22, R22, R19, RZ, 0x6 ;  /* 0x0000001316167211 */ /* 0x000fe400078f30ff */
[----:B------:R-:W-:Y:S02]  /*0fa0*/  SHF.R.S32.HI R20, RZ, 0x1f, R21 ;  /* 0x0000001fff147819 */ /* 0x000fe40000011415 */
[----:B------:R-:W-:Y:S01]  /*0fb0*/  ISETP.GE.AND P0, PT, R0, 0x400, PT ;  /* 0x000004000000780c */ /* 0x000fe20003f06270 */
[----:B------:R-:W-:Y:S04]  /*0fc0*/  LDS R4, [R23] ;  /* 0x0000000017047984 */ /* 0x000fe80000000800 */
[----:B------:R-:W-:Y:S04]  /*0fd0*/  LDS R5, [R23+0x4] ;  /* 0x0000040017057984 */ /* 0x000fe80000000800 */
[----:B------:R-:W-:Y:S04]  /*0fe0*/  LDS R6, [R23+0x8] ;  /* 0x0000080017067984 */ /* 0x000fe80000000800 */
[----:B------:R2:W3:Y:S04]  /*0ff0*/  LDS R7, [R23+0xc] ;  /* 0x00000c0017077984 */ /* 0x0004e80000000800 */
[----:B------:R-:W-:Y:S04]  /*1000*/  LDS R8, [R25+0x1000] ;  /* 0x0010000019087984 */ /* 0x000fe80000000800 */
[----:B------:R-:W-:Y:S04]  /*1010*/  LDS R9, [R25+0x1004] ;  /* 0x0010040019097984 */ /* 0x000fe80000000800 */
[----:B------:R-:W-:Y:S04]  /*1020*/  LDS R10, [R25+0x1008] ;  /* 0x00100800190a7984 */ /* 0x000fe80000000800 */
[----:B------:R4:W5:Y:S04]  /*1030*/  LDS R11, [R25+0x100c] ;  /* 0x00100c00190b7984 */ /* 0x0009680000000800 */
[----:B------:R-:W-:Y:S04]  /*1040*/  LDS R12, [R27+0x2000] ;  /* 0x002000001b0c7984 */ /* 0x000fe80000000800 */
[----:B------:R-:W-:Y:S04]  /*1050*/  LDS R13, [R27+0x2004] ;  /* 0x002004001b0d7984 */ /* 0x000fe80000000800 */
[----:B------:R-:W-:Y:S04]  /*1060*/  LDS R14, [R27+0x2008] ;  /* 0x002008001b0e7984 */ /* 0x000fe80000000800 */
[----:B------:R-:W3:Y:S01]  /*1070*/  LDS R15, [R27+0x200c] ;  /* 0x00200c001b0f7984 */ /* 0x000ee20000000800 */
[----:B--2---:R-:W-:-:S02]  /*1080*/  SHF.R.S32.HI R23, RZ, 0x1f, R2 ;  /* 0x0000001fff177819 */ /* 0x004fc40000011402 */
[----:B------:R-:W-:Y:S02]  /*1090*/  LOP3.LUT R24, R22, 0x3fffc0, RZ, 0xc0, !PT ;  /* 0x003fffc016187812 */ /* 0x000fe400078ec0ff */
[----:B------:R-:W-:Y:S02]  /*10a0*/  LEA.HI R23, R23, R2, RZ, 0x6 ;  /* 0x0000000217177211 */ /* 0x000fe400078f30ff */
[----:B------:R-:W-:Y:S02]  /*10b0*/  LEA.HI R20, R20, R21, RZ, 0x6 ;  /* 0x0000001514147211 */ /* 0x000fe400078f30ff */
[C---:B------:R-:W-:Y:S01]  /*10c0*/  ISETP.LT.AND P1, PT, R19.reuse, 0x100, !P0 ;  /* 0x000001001300780c */ /* 0x040fe20004721270 */
[----:B------:R-:W-:Y:S01]  /*10d0*/  IMAD.IADD R19, R19, 0x1, -R24 ;  /* 0x0000000113137824 */ /* 0x000fe200078e0a18 */
[----:B----4-:R-:W-:Y:S02]  /*10e0*/  LOP3.LUT R25, R23, 0x3fffc0, RZ, 0xc0, !PT ;  /* 0x003fffc017197812 */ /* 0x010fe400078ec0ff */
[----:B------:R-:W-:Y:S01]  /*10f0*/  LOP3.LUT R24, R3, 0xc00, RZ, 0xfc, !PT ;  /* 0x00000c0003187812 */ /* 0x000fe200078efcff */
[----:B------:R-:W-:Y:S01]  /*1100*/  IMAD.SHL.U32 R22, R22, 0x1000, RZ ;  /* 0x0000100016167824 */ /* 0x000fe200078e00ff */
[----:B------:R-:W-:Y:S01]  /*1110*/  LOP3.LUT R26, R20, 0x3fffc0, RZ, 0xc0, !PT ;  /* 0x003fffc0141a7812 */ /* 0x000fe200078ec0ff */
[C---:B------:R-:W-:Y:S01]  /*1120*/  IMAD.IADD R25, R2.reuse, 0x1, -R25 ;  /* 0x0000000102197824 */ /* 0x040fe200078e0a19 */
[----:B------:R-:W-:Y:S01]  /*1130*/  ISETP.LT.AND P3, PT, R2, 0x100, !P0 ;  /* 0x000001000200780c */ /* 0x000fe20004761270 */
[----:B------:R-:W-:Y:S01]  /*1140*/  IMAD.SHL.U32 R23, R23, 0x1000, RZ ;  /* 0x0000100017177824 */ /* 0x000fe200078e00ff */
[----:B------:R-:W-:Y:S01]  /*1150*/  SHF.R.U32.HI R2, RZ, 0x4, R24 ;  /* 0x00000004ff027819 */ /* 0x000fe20000011618 */
[----:B------:R-:W-:Y:S01]  /*1160*/  IMAD.SHL.U32 R24, R20, 0x1000, RZ ;  /* 0x0000100014187824 */ /* 0x000fe200078e00ff */
[C---:B------:R-:W-:Y:S01]  /*1170*/  ISETP.LT.AND P2, PT, R21.reuse, 0x100, !P0 ;  /* 0x000001001500780c */ /* 0x040fe20004741270 */
[----:B------:R-:W-:Y:S01]  /*1180*/  IMAD.IADD R21, R21, 0x1, -R26 ;  /* 0x0000000115157824 */ /* 0x000fe200078e0a1a */
[----:B------:R-:W-:Y:S01]  /*1190*/  LOP3.LUT R20, R22, 0xfffc0000, RZ, 0xc0, !PT ;  /* 0xfffc000016147812 */ /* 0x000fe200078ec0ff */
[--C-:B------:R-:W-:Y:S01]  /*11a0*/  IMAD R25, R25, 0x400, R0.reuse ;  /* 0x0000040019197824 */ /* 0x100fe200078e0200 */
[----:B------:R-:W-:Y:S01]  /*11b0*/  LOP3.LUT R22, R23, 0xfffc0000, RZ, 0xc0, !PT ;  /* 0xfffc000017167812 */ /* 0x000fe200078ec0ff */
[--C-:B------:R-:W-:Y:S01]  /*11c0*/  IMAD R21, R21, 0x400, R0.reuse ;  /* 0x0000040015157824 */ /* 0x100fe200078e0200 */
[----:B------:R-:W-:Y:S01]  /*11d0*/  LOP3.LUT R24, R24, 0xfffc0000, RZ, 0xc0, !PT ;  /* 0xfffc000018187812 */ /* 0x000fe200078ec0ff */
[----:B------:R-:W-:Y:S01]  /*11e0*/  IMAD R19, R19, 0x400, R0 ;  /* 0x0000040013137824 */ /* 0x000fe200078e0200 */
[----:B------:R-:W-:Y:S01]  /*11f0*/  ISETP.LT.AND P0, PT, R18, 0x100, !P0 ;  /* 0x000001001200780c */ /* 0x000fe20004701270 */
[----:B------:R-:W-:-:S02]  /*1200*/  IMAD.IADD R25, R25, 0x1, R22 ;  /* 0x0000000119197824 */ /* 0x000fc400078e0216 */
[----:B------:R-:W-:Y:S02]  /*1210*/  IMAD.IADD R23, R21, 0x1, R24 ;  /* 0x0000000115177824 */ /* 0x000fe400078e0218 */
[----:B------:R-:W-:Y:S01]  /*1220*/  IMAD.IADD R19, R19, 0x1, R20 ;  /* 0x0000000113137824 */ /* 0x000fe200078e0214 */
[----:B------:R-:W-:Y:S01]  /*1230*/  LOP3.LUT R2, R2, 0xfc, RZ, 0xc0, !PT ;  /* 0x000000fc02027812 */ /* 0x000fe200078ec0ff */
[----:B-1----:R-:W-:-:S04]  /*1240*/  IMAD.WIDE R20, R25, 0x4, R16 ;  /* 0x0000000419147825 */ /* 0x002fc800078e0210 */
[--C-:B------:R-:W-:Y:S01]  /*1250*/  IMAD.WIDE R22, R23, 0x4, R16.reuse ;  /* 0x0000000417167825 */ /* 0x100fe200078e0210 */
[----:B---3--:R1:W-:Y:S03]  /*1260*/  @P3 STG.E.128 desc[UR6][R20.64], R4 ;  /* 0x0000000414003986 */ /* 0x0083e6000c101d06 */
[----:B------:R-:W-:Y:S01]  /*1270*/  IMAD.WIDE R24, R19, 0x4, R16 ;  /* 0x0000000413187825 */ /* 0x000fe200078e0210 */
[----:B-----5:R1:W-:Y:S03]  /*1280*/  @P2 STG.E.128 desc[UR6][R22.64], R8 ;  /* 0x0000000816002986 */ /* 0x0203e6000c101d06 */
[----:B------:R-:W-:Y:S01]  /*1290*/  VIADD R2, R2, UR4 ;  /* 0x0000000402027c36 */ /* 0x000fe20008000000 */
[----:B0-----:R1:W-:Y:S03]  /*12a0*/  @P1 STG.E.128 desc[UR6][R24.64], R12 ;  /* 0x0000000c18001986 */ /* 0x0013e6000c101d06 */
[----:B------:R-:W-:Y:S01]  /*12b0*/  IMAD R2, R3, 0x4, R2 ;  /* 0x0000000403027824 */ /* 0x000fe200078e0202 */
[----:B------:R-:W-:Y:S06]  /*12c0*/  @!P0 EXIT ;  /* 0x000000000000894d */ /* 0x000fec0003800000 */
[----:B-1----:R-:W-:Y:S01]  /*12d0*/  LDS R4, [R2+0x3000] ;  /* 0x0030000002047984 */ /* 0x002fe20000000800 */
[----:B------:R-:W-:-:S03]  /*12e0*/  SHF.R.S32.HI R3, RZ, 0x1f, R18 ;  /* 0x0000001fff037819 */ /* 0x000fc60000011412 */
[----:B------:R-:W-:Y:S01]  /*12f0*/  LDS R5, [R2+0x3004] ;  /* 0x0030040002057984 */ /* 0x000fe20000000800 */
[----:B------:R-:W-:-:S03]  /*1300*/  LEA.HI R3, R3, R18, RZ, 0x6 ;  /* 0x0000001203037211 */ /* 0x000fc600078f30ff */
[----:B------:R-:W-:Y:S01]  /*1310*/  LDS R6, [R2+0x3008] ;  /* 0x0030080002067984 */ /* 0x000fe20000000800 */
[C---:B------:R-:W-:Y:S01]  /*1320*/  LOP3.LUT R9, R3.reuse, 0x3fffc0, RZ, 0xc0, !PT ;  /* 0x003fffc003097812 */ /* 0x040fe200078ec0ff */
[----:B------:R-:W-:Y:S02]  /*1330*/  IMAD.SHL.U32 R3, R3, 0x1000, RZ ;  /* 0x0000100003037824 */ /* 0x000fe400078e00ff */
[----:B------:R-:W0:Y:S02]  /*1340*/  LDS R7, [R2+0x300c] ;  /* 0x00300c0002077984 */ /* 0x000e240000000800 */
[----:B------:R-:W-:-:S04]  /*1350*/  IMAD.IADD R9, R18, 0x1, -R9 ;  /* 0x0000000112097824 */ /* 0x000fc800078e0a09 */
[----:B------:R-:W-:Y:S01]  /*1360*/  IMAD R9, R9, 0x400, R0 ;  /* 0x0000040009097824 */ /* 0x000fe200078e0200 */
[----:B------:R-:W-:-:S05]  /*1370*/  LOP3.LUT R0, R3, 0xfffc0000, RZ, 0xc0, !PT ;  /* 0xfffc000003007812 */ /* 0x000fca00078ec0ff */
[----:B------:R-:W-:-:S04]  /*1380*/  IMAD.IADD R9, R9, 0x1, R0 ;  /* 0x0000000109097824 */ /* 0x000fc800078e0200 */
[----:B------:R-:W-:-:S05]  /*1390*/  IMAD.WIDE R16, R9, 0x4, R16 ;  /* 0x0000000409107825 */ /* 0x000fca00078e0210 */
[----:B0-----:R-:W-:Y:S01]  /*13a0*/  STG.E.128 desc[UR6][R16.64], R4 ;  /* 0x0000000410007986 */ /* 0x001fe2000c101d06 */
[----:B------:R-:W-:Y:S05]  /*13b0*/  EXIT ;  /* 0x000000000000794d */ /* 0x000fea0003800000 */
.L_x_0:
[----:B------:R-:W-:-:S00]  /*13c0*/  BRA `(.L_x_0) ;  /* 0xfffffffc00fc7947 */ /* 0x000fc0000383ffff */
[----:B------:R-:W-:-:S00]  /*13d0*/  NOP ;  /* 0x0000000000007918 */ /* 0x000fc00000000000 */
        /* <DEDUP_REMOVED lines=10> */
.L_x_1:


//--------------------- .nv.global.init           --------------------------
	.section	.nv.global.init,"aw",@progbits
.nv.global.init:
	.type		_$_str,@object
	.size		_$_str,(_$_str_$_2 - _$_str)
_$_str:
        /*0000*/ 	.byte	0x5f, 0x5f, 0x43, 0x55, 0x44, 0x41, 0x5f, 0x46, 0x54, 0x5a, 0x00
	.type		_$_str_$_2,@object
	.size		_$_str_$_2,(.L_1 - _$_str_$_2)
_$_str_$_2:
        /*000b*/ 	.byte	0x5f, 0x5f, 0x43, 0x55, 0x44, 0x41, 0x5f, 0x50, 0x52, 0x45, 0x43, 0x5f, 0x53, 0x51, 0x52, 0x54
        /*001b*/ 	.byte	0x00
.L_1:


//--------------------- .nv.shared.triton_poi_fused__native_batch_norm_legit_no_training_relu_10 --------------------------
	.section	.nv.shared.triton_poi_fused__native_batch_norm_legit_no_training_relu_10,"aw",@nobits
	.sectionflags	@""
	.align	16
	.zero		1024


//--------------------- .nv.constant0.triton_poi_fused__native_batch_norm_legit_no_training_relu_10 --------------------------
	.section	.nv.constant0.triton_poi_fused__native_batch_norm_legit_no_training_relu_10,"a",@progbits
	.sectionflags	@""
	.align	4
.nv.constant0.triton_poi_fused__native_batch_norm_legit_no_training_relu_10:
	.zero		584
